//
// Generated by NVIDIA NVVM Compiler
//
// Compiler Build ID: CL-36424714
// Cuda compilation tools, release 13.0, V13.0.88
// Based on NVVM 20.0.0
//

.version 9.0
.target sm_100
.address_size 64

	// .globl	_Z10checkIndexv
.extern .func  (.param .b32 func_retval0) vprintf
(
	.param .b64 vprintf_param_0,
	.param .b64 vprintf_param_1
)
;
.global .align 1 .b8 $str[17] = {116, 104, 114, 101, 97, 100, 32, 105, 100, 32, 61, 32, 37, 100, 32, 10};

.visible .entry _Z10checkIndexv()
{
	.local .align 8 .b8 	__local_depot0[8];
	.reg .b64 	%SP;
	.reg .b64 	%SPL;
	.reg .b32 	%r<13>;
	.reg .b64 	%rd<5>;

	mov.u64 	%SPL, __local_depot0;
	cvta.local.u64 	%SP, %SPL;
	add.u64 	%rd1, %SP, 0;
	add.u64 	%rd2, %SPL, 0;
	mov.u32 	%r1, %tid.x;
	mov.u32 	%r2, %ctaid.x;
	mov.u32 	%r3, %ntid.x;
	mov.u32 	%r4, %tid.y;
	mov.u32 	%r5, %ctaid.y;
	mov.u32 	%r6, %ntid.y;
	mad.lo.s32 	%r7, %r5, %r6, %r4;
	mov.u32 	%r8, %nctaid.x;
	mad.lo.s32 	%r9, %r7, %r8, %r2;
	mad.lo.s32 	%r10, %r9, %r3, %r1;
	st.local.u32 	[%rd2], %r10;
	mov.u64 	%rd3, $str;
	cvta.global.u64 	%rd4, %rd3;
	{ // callseq 0, 0
	.param .b64 param0;
	st.param.b64 	[param0], %rd4;
	.param .b64 param1;
	st.param.b64 	[param1], %rd1;
	.param .b32 retval0;
	call.uni (retval0), 
	vprintf, 
	(
	param0, 
	param1
	);
	ld.param.b32 	%r11, [retval0];
	} // callseq 0
	ret;

}


// ===== COMPILED SASS (sm_100) =====

	.target	sm_100

	.elftype	@"ET_EXEC"


//--------------------- .note.nv.tkinfo           --------------------------
	.section	.note.nv.tkinfo,"",@"SHT_NOTE"
	.sectionflags	@"SHF_NOTE_NV_TKINFO"
	.tkinfo
        /*0018*/ 	.word	0x00000002
        /*0030*/ 	.string	""
        /*0030*/ 	.string	"ptxas"
        /*0030*/ 	.string	"Cuda compilation tools, release 13.0, V13.0.88"
        /*0030*/ 	.string	"Build cuda_13.0.r13.0/compiler.36424714_0"
        /*0030*/ 	.string	"-arch sm_100 -m 64 "



//--------------------- .note.nv.cuinfo           --------------------------
	.section	.note.nv.cuinfo,"",@"SHT_NOTE"
	.sectionflags	@"SHF_NOTE_NV_CUINFO"
        /*0018*/ 	.short	0x0002
        /*001a*/ 	.short	0x0064
        /*001c*/ 	.short	0x0082
	.zero		2


//--------------------- .nv.info                  --------------------------
	.section	.nv.info,"",@"SHT_CUDA_INFO"
	.align	4


	//----- nvinfo : EIATTR_REGCOUNT
	.align		4
        /*0000*/ 	.byte	0x04, 0x2f
        /*0002*/ 	.short	(.L_2 - .L_1)
	.align		4
.L_1:
        /*0004*/ 	.word	index@(_Z10checkIndexv)
        /*0008*/ 	.word	0x00000018


	//----- nvinfo : EIATTR_FRAME_SIZE
	.align		4
.L_2:
        /*000c*/ 	.byte	0x04, 0x11
        /*000e*/ 	.short	(.L_4 - .L_3)
	.align		4
.L_3:
        /*0010*/ 	.word	index@(_Z10checkIndexv)
        /*0014*/ 	.word	0x00000008


	//----- nvinfo : EIATTR_MIN_STACK_SIZE
	.align		4
.L_4:
        /*0018*/ 	.byte	0x04, 0x12
        /*001a*/ 	.short	(.L_6 - .L_5)
	.align		4
.L_5:
        /*001c*/ 	.word	index@(_Z10checkIndexv)
        /*0020*/ 	.word	0x00000008
.L_6:


//--------------------- .nv.compat                --------------------------
	.section	.nv.compat,"",@"SHT_CUDA_COMPAT_INFO"
	.align	4
        /*0000*/ 	.byte	0x02, 0x09, 0x00, 0x00, 0x02, 0x02, 0x01, 0x00, 0x02, 0x05, 0x05, 0x00, 0x03, 0x07, 0x01, 0x01
        /*0010*/ 	.byte	0x02, 0x03, 0x00, 0x00, 0x02, 0x06, 0x01, 0x00, 0x04, 0x0b, 0x08, 0x00, 0x09, 0x00, 0x00, 0x00
        /*0020*/ 	.byte	0x00, 0x00, 0x00, 0x00


//--------------------- .nv.info._Z10checkIndexv  --------------------------
	.section	.nv.info._Z10checkIndexv,"",@"SHT_CUDA_INFO"
	.sectionflags	@""
	.align	4


	//----- nvinfo : EIATTR_CUDA_API_VERSION
	.align		4
        /*0000*/ 	.byte	0x04, 0x37
        /*0002*/ 	.short	(.L_8 - .L_7)
.L_7:
        /*0004*/ 	.word	0x00000082


	//----- nvinfo : EIATTR_SPARSE_MMA_MASK
	.align		4
.L_8:
        /*0008*/ 	.byte	0x03, 0x50
        /*000a*/ 	.short	0x0000


	//----- nvinfo : EIATTR_MAXREG_COUNT
	.align		4
        /*000c*/ 	.byte	0x03, 0x1b
        /*000e*/ 	.short	0x00ff


	//----- nvinfo : EIATTR_EXTERNS
	.align		4
        /*0010*/ 	.byte	0x04, 0x0f
        /*0012*/ 	.short	(.L_10 - .L_9)


	//   ....[0]....
	.align		4
.L_9:
        /*0014*/ 	.word	index@(vprintf)


	//----- nvinfo : EIATTR_MERCURY_ISA_VERSION
	.align		4
.L_10:
        /*0018*/ 	.byte	0x03, 0x5f
        /*001a*/ 	.short	0x0101


	//----- nvinfo : EIATTR_VRC_CTA_INIT_COUNT
	.align		4
        /*001c*/ 	.byte	0x02, 0x4a
	.zero		1
	.zero		1


	//----- nvinfo : EIATTR_SYSCALL_OFFSETS
	.align		4
        /*0020*/ 	.byte	0x04, 0x46
        /*0022*/ 	.short	(.L_12 - .L_11)


	//   ....[0]....
.L_11:
        /*0024*/ 	.word	0x00000170


	//----- nvinfo : EIATTR_EXIT_INSTR_OFFSETS
	.align		4
.L_12:
        /*0028*/ 	.byte	0x04, 0x1c
        /*002a*/ 	.short	(.L_14 - .L_13)


	//   ....[0]....
.L_13:
        /*002c*/ 	.word	0x00000180


	//----- nvinfo : EIATTR_SW_WAR
	.align		4
.L_14:
        /*0030*/ 	.byte	0x04, 0x36
        /*0032*/ 	.short	(.L_16 - .L_15)
.L_15:
        /*0034*/ 	.word	0x00000008
.L_16:


//--------------------- .nv.callgraph             --------------------------
	.section	.nv.callgraph,"",@"SHT_CUDA_CALLGRAPH"
	.align	4
	.sectionentsize	8
	.align		4
        /*0000*/ 	.word	0x00000000
	.align		4
        /*0004*/ 	.word	0xffffffff
	.align		4
        /*0008*/ 	.word	index@(_Z10checkIndexv)
	.align		4
        /*000c*/ 	.word	index@(vprintf)
	.align		4
        /*0010*/ 	.word	0x00000000
	.align		4
        /*0014*/ 	.word	0xfffffffe
	.align		4
        /*0018*/ 	.word	0x00000000
	.align		4
        /*001c*/ 	.word	0xfffffffd
	.align		4
        /*0020*/ 	.word	0x00000000
	.align		4
        /*0024*/ 	.word	0xfffffffc


//--------------------- .nv.constant4             --------------------------
	.section	.nv.constant4,"a",@progbits
	.align	8
	.align		8
.nv.constant4:
        /*0000*/ 	.dword	vprintf
	.align		8
        /*0008*/ 	.dword	$str


//--------------------- .text._Z10checkIndexv     --------------------------
	.section	.text._Z10checkIndexv,"ax",@progbits
	.align	128
        .global         _Z10checkIndexv
        .type           _Z10checkIndexv,@function
        .size           _Z10checkIndexv,(.L_x_2 - _Z10checkIndexv)
        .other          _Z10checkIndexv,@"STO_CUDA_ENTRY STV_DEFAULT"
_Z10checkIndexv:
.text._Z10checkIndexv:
[----:B------:R-:W0:Y:S01]  /*0000*/  LDC R1, c[0x0][0x37c] ;  /* 0x0000df00ff017b82 */ /* 0x000e220000000800 */
[----:B------:R-:W1:Y:S01]  /*0010*/  S2R R0, SR_TID.Y ;  /* 0x0000000000007919 */ /* 0x000e620000002200 */
[----:B------:R-:W2:Y:S06]  /*0020*/  LDCU UR5, c[0x0][0x2fc] ;  /* 0x00005f80ff0577ac */ /* 0x000eac0008000800 */
[----:B------:R-:W1:Y:S01]  /*0030*/  S2UR UR7, SR_CTAID.Y ;  /* 0x00000000000779c3 */ /* 0x000e620000002600 */
[----:B------:R-:W-:Y:S01]  /*0040*/  MOV R2, 0x0 ;  /* 0x0000000000027802 */ /* 0x000fe20000000f00 */
[----:B------:R-:W3:Y:S01]  /*0050*/  S2R R3, SR_TID.X ;  /* 0x0000000000037919 */ /* 0x000ee20000002100 */
[----:B------:R-:W3:Y:S01]  /*0060*/  LDCU UR6, c[0x0][0x360] ;  /* 0x00006c00ff0677ac */ /* 0x000ee20008000800 */
[----:B0-----:R-:W-:-:S04]  /*0070*/  VIADD R1, R1, 0xfffffff8 ;  /* 0xfffffff801017836 */ /* 0x001fc80000000000 */
[----:B------:R-:W1:Y:S08]  /*0080*/  LDC R5, c[0x0][0x364] ;  /* 0x0000d900ff057b82 */ /* 0x000e700000000800 */
[----:B------:R-:W0:Y:S08]  /*0090*/  S2UR UR4, SR_CTAID.X ;  /* 0x00000000000479c3 */ /* 0x000e300000002500 */
[----:B------:R-:W0:Y:S01]  /*00a0*/  LDC R7, c[0x0][0x370] ;  /* 0x0000dc00ff077b82 */ /* 0x000e220000000800 */
[----:B-1----:R-:W-:-:S04]  /*00b0*/  IMAD R0, R5, UR7, R0 ;  /* 0x0000000705007c24 */ /* 0x002fc8000f8e0200 */
[----:B0-----:R-:W-:Y:S01]  /*00c0*/  IMAD R0, R0, R7, UR4 ;  /* 0x0000000400007e24 */ /* 0x001fe2000f8e0207 */
[----:B------:R-:W0:Y:S03]  /*00d0*/  LDCU UR4, c[0x0][0x2f8] ;  /* 0x00005f00ff0477ac */ /* 0x000e260008000800 */
[----:B---3--:R-:W-:Y:S01]  /*00e0*/  IMAD R0, R0, UR6, R3 ;  /* 0x0000000600007c24 */ /* 0x008fe2000f8e0203 */
[----:B------:R-:W1:Y:S01]  /*00f0*/  LDCU.64 UR6, c[0x4][0x8] ;  /* 0x01000100ff0677ac */ /* 0x000e620008000a00 */
[----:B------:R-:W3:Y:S03]  /*0100*/  LDC.64 R2, c[0x4][R2] ;  /* 0x0100000002027b82 */ /* 0x000ee60000000a00 */
[----:B------:R4:W-:Y:S01]  /*0110*/  STL [R1], R0 ;  /* 0x0000000001007387 */ /* 0x0009e20000100800 */
[----:B0-----:R-:W-:Y:S01]  /*0120*/  IADD3 R6, P0, PT, R1, UR4, RZ ;  /* 0x0000000401067c10 */ /* 0x001fe2000ff1e0ff */
[----:B-1----:R-:W-:Y:S01]  /*0130*/  IMAD.U32 R4, RZ, RZ, UR6 ;  /* 0x00000006ff047e24 */ /* 0x002fe2000f8e00ff */
[----:B------:R-:W-:-:S02]  /*0140*/  MOV R5, UR7 ;  /* 0x0000000700057c02 */ /* 0x000fc40008000f00 */
[----:B--2-4-:R-:W-:-:S09]  /*0150*/  IADD3.X R7, PT, PT, RZ, UR5, RZ, P0, !PT ;  /* 0x00000005ff077c10 */ /* 0x014fd200087fe4ff */
[----:B------:R-:W-:-:S07]  /*0160*/  LEPC R20, `(.L_x_0) ;  /* 0x000000001014794e */ /* 0x000fce0000000000 */
[----:B---3--:R-:W-:Y:S05]  /*0170*/  CALL.ABS.NOINC R2 ;  /* 0x0000000002007343 */ /* 0x008fea0003c00000 */
.L_x_0:
[----:B------:R-:W-:Y:S05]  /*0180*/  EXIT ;  /* 0x000000000000794d */ /* 0x000fea0003800000 */
.L_x_1:
[----:B------:R-:W-:-:S00]  /*0190*/  BRA `(.L_x_1) ;  /* 0xfffffffc00fc7947 */ /* 0x000fc0000383ffff */
[----:B------:R-:W-:-:S00]  /*01a0*/  NOP ;  /* 0x0000000000007918 */ /* 0x000fc00000000000 */
        /* <DEDUP_REMOVED lines=13> */
.L_x_2:


//--------------------- .nv.global.init           --------------------------
	.section	.nv.global.init,"aw",@progbits
.nv.global.init:
	.type		$str,@object
	.size		$str,(.L_0 - $str)
$str:
        /*0000*/ 	.byte	0x74, 0x68, 0x72, 0x65, 0x61, 0x64, 0x20, 0x69, 0x64, 0x20, 0x3d, 0x20, 0x25, 0x64, 0x20, 0x0a
        /*0010*/ 	.byte	0x00
.L_0:


//--------------------- .nv.shared.reserved.0     --------------------------
	.section	.nv.shared.reserved.0,"aw",@nobits
	.weak		__nv_reservedSMEM_offset_0_alias
	.size		__nv_reservedSMEM_offset_0_alias, 0, 64
	.other		__nv_reservedSMEM_offset_0_alias,@"STO_CUDA_RESERVED_SHARED STV_DEFAULT"
__nv_reservedSMEM_offset_0_alias:
	.zero		0
	.zero		64


//--------------------- .nv.constant0._Z10checkIndexv --------------------------
	.section	.nv.constant0._Z10checkIndexv,"a",@progbits
	.sectionflags	@""
	.align	4
.nv.constant0._Z10checkIndexv:
	.zero		896


//--------------------- SYMBOLS --------------------------

	.type		.nv.reservedSmem.offset0,@object
	.size		.nv.reservedSmem.offset0,0x4
	.type		vprintf,@function
